//
// Generated by NVIDIA NVVM Compiler
//
// Compiler Build ID: CL-36424714
// Cuda compilation tools, release 13.0, V13.0.88
// Based on NVVM 20.0.0
//

.version 9.0
.target sm_100
.address_size 64

	// .globl	_Z11streamTriadPdPKdS1_di

.visible .entry _Z11streamTriadPdPKdS1_di(
	.param .u64 .ptr .align 1 _Z11streamTriadPdPKdS1_di_param_0,
	.param .u64 .ptr .align 1 _Z11streamTriadPdPKdS1_di_param_1,
	.param .u64 .ptr .align 1 _Z11streamTriadPdPKdS1_di_param_2,
	.param .f64 _Z11streamTriadPdPKdS1_di_param_3,
	.param .u32 _Z11streamTriadPdPKdS1_di_param_4
)
{
	.reg .pred 	%p<2>;
	.reg .b32 	%r<6>;
	.reg .b64 	%rd<11>;
	.reg .b64 	%fd<5>;

	ld.param.u64 	%rd1, [_Z11streamTriadPdPKdS1_di_param_0];
	ld.param.u64 	%rd2, [_Z11streamTriadPdPKdS1_di_param_1];
	ld.param.u64 	%rd3, [_Z11streamTriadPdPKdS1_di_param_2];
	ld.param.f64 	%fd1, [_Z11streamTriadPdPKdS1_di_param_3];
	ld.param.u32 	%r2, [_Z11streamTriadPdPKdS1_di_param_4];
	mov.u32 	%r3, %ctaid.x;
	mov.u32 	%r4, %ntid.x;
	mov.u32 	%r5, %tid.x;
	mad.lo.s32 	%r1, %r3, %r4, %r5;
	setp.ge.s32 	%p1, %r1, %r2;
	@%p1 bra 	$L__BB0_2;
	cvta.to.global.u64 	%rd4, %rd2;
	cvta.to.global.u64 	%rd5, %rd3;
	cvta.to.global.u64 	%rd6, %rd1;
	mul.wide.s32 	%rd7, %r1, 8;
	add.s64 	%rd8, %rd4, %rd7;
	ld.global.f64 	%fd2, [%rd8];
	add.s64 	%rd9, %rd5, %rd7;
	ld.global.f64 	%fd3, [%rd9];
	fma.rn.f64 	%fd4, %fd1, %fd2, %fd3;
	add.s64 	%rd10, %rd6, %rd7;
	st.global.f64 	[%rd10], %fd4;
$L__BB0_2:
	ret;

}


// ===== COMPILED SASS (sm_100) =====

	.target	sm_100

	.elftype	@"ET_EXEC"


//--------------------- .note.nv.tkinfo           --------------------------
	.section	.note.nv.tkinfo,"",@"SHT_NOTE"
	.sectionflags	@"SHF_NOTE_NV_TKINFO"
	.tkinfo
        /*0018*/ 	.word	0x00000002
        /*0030*/ 	.string	""
        /*0030*/ 	.string	"ptxas"
        /*0030*/ 	.string	"Cuda compilation tools, release 13.0, V13.0.88"
        /*0030*/ 	.string	"Build cuda_13.0.r13.0/compiler.36424714_0"
        /*0030*/ 	.string	"-arch sm_100 -m 64 "



//--------------------- .note.nv.cuinfo           --------------------------
	.section	.note.nv.cuinfo,"",@"SHT_NOTE"
	.sectionflags	@"SHF_NOTE_NV_CUINFO"
        /*0018*/ 	.short	0x0002
        /*001a*/ 	.short	0x0064
        /*001c*/ 	.short	0x0082
	.zero		2


//--------------------- .nv.info                  --------------------------
	.section	.nv.info,"",@"SHT_CUDA_INFO"
	.align	4


	//----- nvinfo : EIATTR_REGCOUNT
	.align		4
        /*0000*/ 	.byte	0x04, 0x2f
        /*0002*/ 	.short	(.L_1 - .L_0)
	.align		4
.L_0:
        /*0004*/ 	.word	index@(_Z11streamTriadPdPKdS1_di)
        /*0008*/ 	.word	0x0000000e


	//----- nvinfo : EIATTR_FRAME_SIZE
	.align		4
.L_1:
        /*000c*/ 	.byte	0x04, 0x11
        /*000e*/ 	.short	(.L_3 - .L_2)
	.align		4
.L_2:
        /*0010*/ 	.word	index@(_Z11streamTriadPdPKdS1_di)
        /*0014*/ 	.word	0x00000000


	//----- nvinfo : EIATTR_MIN_STACK_SIZE
	.align		4
.L_3:
        /*0018*/ 	.byte	0x04, 0x12
        /*001a*/ 	.short	(.L_5 - .L_4)
	.align		4
.L_4:
        /*001c*/ 	.word	index@(_Z11streamTriadPdPKdS1_di)
        /*0020*/ 	.word	0x00000000
.L_5:


//--------------------- .nv.compat                --------------------------
	.section	.nv.compat,"",@"SHT_CUDA_COMPAT_INFO"
	.align	4
        /*0000*/ 	.byte	0x02, 0x09, 0x00, 0x00, 0x02, 0x02, 0x01, 0x00, 0x02, 0x05, 0x05, 0x00, 0x03, 0x07, 0x01, 0x01
        /*0010*/ 	.byte	0x02, 0x03, 0x00, 0x00, 0x02, 0x06, 0x01, 0x00, 0x04, 0x0b, 0x08, 0x00, 0x01, 0x00, 0x00, 0x00
        /*0020*/ 	.byte	0x00, 0x00, 0x00, 0x00


//--------------------- .nv.info._Z11streamTriadPdPKdS1_di --------------------------
	.section	.nv.info._Z11streamTriadPdPKdS1_di,"",@"SHT_CUDA_INFO"
	.sectionflags	@""
	.align	4


	//----- nvinfo : EIATTR_CUDA_API_VERSION
	.align		4
        /*0000*/ 	.byte	0x04, 0x37
        /*0002*/ 	.short	(.L_7 - .L_6)
.L_6:
        /*0004*/ 	.word	0x00000082


	//----- nvinfo : EIATTR_KPARAM_INFO
	.align		4
.L_7:
        /*0008*/ 	.byte	0x04, 0x17
        /*000a*/ 	.short	(.L_9 - .L_8)
.L_8:
        /*000c*/ 	.word	0x00000000
        /*0010*/ 	.short	0x0004
        /*0012*/ 	.short	0x0020
        /*0014*/ 	.byte	0x00, 0xf0, 0x11, 0x00


	//----- nvinfo : EIATTR_KPARAM_INFO
	.align		4
.L_9:
        /*0018*/ 	.byte	0x04, 0x17
        /*001a*/ 	.short	(.L_11 - .L_10)
.L_10:
        /*001c*/ 	.word	0x00000000
        /*0020*/ 	.short	0x0003
        /*0022*/ 	.short	0x0018
        /*0024*/ 	.byte	0x00, 0xf0, 0x21, 0x00


	//----- nvinfo : EIATTR_KPARAM_INFO
	.align		4
.L_11:
        /*0028*/ 	.byte	0x04, 0x17
        /*002a*/ 	.short	(.L_13 - .L_12)
.L_12:
        /*002c*/ 	.word	0x00000000
        /*0030*/ 	.short	0x0002
        /*0032*/ 	.short	0x0010
        /*0034*/ 	.byte	0x00, 0xf5, 0x21, 0x00


	//----- nvinfo : EIATTR_KPARAM_INFO
	.align		4
.L_13:
        /*0038*/ 	.byte	0x04, 0x17
        /*003a*/ 	.short	(.L_15 - .L_14)
.L_14:
        /*003c*/ 	.word	0x00000000
        /*0040*/ 	.short	0x0001
        /*0042*/ 	.short	0x0008
        /*0044*/ 	.byte	0x00, 0xf5, 0x21, 0x00


	//----- nvinfo : EIATTR_KPARAM_INFO
	.align		4
.L_15:
        /*0048*/ 	.byte	0x04, 0x17
        /*004a*/ 	.short	(.L_17 - .L_16)
.L_16:
        /*004c*/ 	.word	0x00000000
        /*0050*/ 	.short	0x0000
        /*0052*/ 	.short	0x0000
        /*0054*/ 	.byte	0x00, 0xf5, 0x21, 0x00


	//----- nvinfo : EIATTR_SPARSE_MMA_MASK
	.align		4
.L_17:
        /*0058*/ 	.byte	0x03, 0x50
        /*005a*/ 	.short	0x0000


	//----- nvinfo : EIATTR_MAXREG_COUNT
	.align		4
        /*005c*/ 	.byte	0x03, 0x1b
        /*005e*/ 	.short	0x00ff


	//----- nvinfo : EIATTR_MERCURY_ISA_VERSION
	.align		4
        /*0060*/ 	.byte	0x03, 0x5f
        /*0062*/ 	.short	0x0101


	//----- nvinfo : EIATTR_VRC_CTA_INIT_COUNT
	.align		4
        /*0064*/ 	.byte	0x02, 0x4a
	.zero		1
	.zero		1


	//----- nvinfo : EIATTR_EXIT_INSTR_OFFSETS
	.align		4
        /*0068*/ 	.byte	0x04, 0x1c
        /*006a*/ 	.short	(.L_19 - .L_18)


	//   ....[0]....
.L_18:
        /*006c*/ 	.word	0x00000070


	//   ....[1]....
        /*0070*/ 	.word	0x00000140


	//----- nvinfo : EIATTR_CBANK_PARAM_SIZE
	.align		4
.L_19:
        /*0074*/ 	.byte	0x03, 0x19
        /*0076*/ 	.short	0x0024


	//----- nvinfo : EIATTR_PARAM_CBANK
	.align		4
        /*0078*/ 	.byte	0x04, 0x0a
        /*007a*/ 	.short	(.L_21 - .L_20)
	.align		4
.L_20:
        /*007c*/ 	.word	index@(.nv.constant0._Z11streamTriadPdPKdS1_di)
        /*0080*/ 	.short	0x0380
        /*0082*/ 	.short	0x0024


	//----- nvinfo : EIATTR_SW_WAR
	.align		4
.L_21:
        /*0084*/ 	.byte	0x04, 0x36
        /*0086*/ 	.short	(.L_23 - .L_22)
.L_22:
        /*0088*/ 	.word	0x00000008
.L_23:


//--------------------- .nv.callgraph             --------------------------
	.section	.nv.callgraph,"",@"SHT_CUDA_CALLGRAPH"
	.align	4
	.sectionentsize	8
	.align		4
        /*0000*/ 	.word	0x00000000
	.align		4
        /*0004*/ 	.word	0xffffffff
	.align		4
        /*0008*/ 	.word	0x00000000
	.align		4
        /*000c*/ 	.word	0xfffffffe
	.align		4
        /*0010*/ 	.word	0x00000000
	.align		4
        /*0014*/ 	.word	0xfffffffd
	.align		4
        /*0018*/ 	.word	0x00000000
	.align		4
        /*001c*/ 	.word	0xfffffffc


//--------------------- .text._Z11streamTriadPdPKdS1_di --------------------------
	.section	.text._Z11streamTriadPdPKdS1_di,"ax",@progbits
	.align	128
        .global         _Z11streamTriadPdPKdS1_di
        .type           _Z11streamTriadPdPKdS1_di,@function
        .size           _Z11streamTriadPdPKdS1_di,(.L_x_1 - _Z11streamTriadPdPKdS1_di)
        .other          _Z11streamTriadPdPKdS1_di,@"STO_CUDA_ENTRY STV_DEFAULT"
_Z11streamTriadPdPKdS1_di:
.text._Z11streamTriadPdPKdS1_di:
[----:B------:R-:W-:Y:S01]  /*0000*/  LDC R1, c[0x0][0x37c] ;  /* 0x0000df00ff017b82 */ /* 0x000fe20000000800 */
[----:B------:R-:W0:Y:S07]  /*0010*/  S2R R0, SR_TID.X ;  /* 0x0000000000007919 */ /* 0x000e2e0000002100 */
[----:B------:R-:W0:Y:S01]  /*0020*/  S2UR UR4, SR_CTAID.X ;  /* 0x00000000000479c3 */ /* 0x000e220000002500 */
[----:B------:R-:W1:Y:S07]  /*0030*/  LDCU UR5, c[0x0][0x3a0] ;  /* 0x00007400ff0577ac */ /* 0x000e6e0008000800 */
[----:B------:R-:W0:Y:S02]  /*0040*/  LDC R11, c[0x0][0x360] ;  /* 0x0000d800ff0b7b82 */ /* 0x000e240000000800 */
[----:B0-----:R-:W-:-:S05]  /*0050*/  IMAD R11, R11, UR4, R0 ;  /* 0x000000040b0b7c24 */ /* 0x001fca000f8e0200 */
[----:B-1----:R-:W-:-:S13]  /*0060*/  ISETP.GE.AND P0, PT, R11, UR5, PT ;  /* 0x000000050b007c0c */ /* 0x002fda000bf06270 */
[----:B------:R-:W-:Y:S05]  /*0070*/  @P0 EXIT ;  /* 0x000000000000094d */ /* 0x000fea0003800000 */
[----:B------:R-:W0:Y:S01]  /*0080*/  LDC.64 R2, c[0x0][0x388] ;  /* 0x0000e200ff027b82 */ /* 0x000e220000000a00 */
[----:B------:R-:W1:Y:S07]  /*0090*/  LDCU.64 UR4, c[0x0][0x358] ;  /* 0x00006b00ff0477ac */ /* 0x000e6e0008000a00 */
[----:B------:R-:W2:Y:S08]  /*00a0*/  LDC.64 R4, c[0x0][0x390] ;  /* 0x0000e400ff047b82 */ /* 0x000eb00000000a00 */
[----:B------:R-:W3:Y:S01]  /*00b0*/  LDC.64 R6, c[0x0][0x398] ;  /* 0x0000e600ff067b82 */ /* 0x000ee20000000a00 */
[----:B0-----:R-:W-:-:S07]  /*00c0*/  IMAD.WIDE R2, R11, 0x8, R2 ;  /* 0x000000080b027825 */ /* 0x001fce00078e0202 */
[----:B------:R-:W0:Y:S01]  /*00d0*/  LDC.64 R8, c[0x0][0x380] ;  /* 0x0000e000ff087b82 */ /* 0x000e220000000a00 */
[----:B-1----:R-:W3:Y:S01]  /*00e0*/  LDG.E.64 R2, desc[UR4][R2.64] ;  /* 0x0000000402027981 */ /* 0x002ee2000c1e1b00 */
[----:B--2---:R-:W-:-:S06]  /*00f0*/  IMAD.WIDE R4, R11, 0x8, R4 ;  /* 0x000000080b047825 */ /* 0x004fcc00078e0204 */
[----:B------:R-:W3:Y:S01]  /*0100*/  LDG.E.64 R4, desc[UR4][R4.64] ;  /* 0x0000000404047981 */ /* 0x000ee2000c1e1b00 */
[----:B0-----:R-:W-:Y:S01]  /*0110*/  IMAD.WIDE R8, R11, 0x8, R8 ;  /* 0x000000080b087825 */ /* 0x001fe200078e0208 */
[----:B---3--:R-:W-:-:S07]  /*0120*/  DFMA R6, R2, R6, R4 ;  /* 0x000000060206722b */ /* 0x008fce0000000004 */
[----:B------:R-:W-:Y:S01]  /*0130*/  STG.E.64 desc[UR4][R8.64], R6 ;  /* 0x0000000608007986 */ /* 0x000fe2000c101b04 */
[----:B------:R-:W-:Y:S05]  /*0140*/  EXIT ;  /* 0x000000000000794d */ /* 0x000fea0003800000 */
.L_x_0:
[----:B------:R-:W-:-:S00]  /*0150*/  BRA `(.L_x_0) ;  /* 0xfffffffc00fc7947 */ /* 0x000fc0000383ffff */
[----:B------:R-:W-:-:S00]  /*0160*/  NOP ;  /* 0x0000000000007918 */ /* 0x000fc00000000000 */
        /* <DEDUP_REMOVED lines=9> */
.L_x_1:


//--------------------- .nv.shared.reserved.0     --------------------------
	.section	.nv.shared.reserved.0,"aw",@nobits
	.weak		__nv_reservedSMEM_offset_0_alias
	.size		__nv_reservedSMEM_offset_0_alias, 0, 64
	.other		__nv_reservedSMEM_offset_0_alias,@"STO_CUDA_RESERVED_SHARED STV_DEFAULT"
__nv_reservedSMEM_offset_0_alias:
	.zero		0
	.zero		64


//--------------------- .nv.constant0._Z11streamTriadPdPKdS1_di --------------------------
	.section	.nv.constant0._Z11streamTriadPdPKdS1_di,"a",@progbits
	.sectionflags	@""
	.align	4
.nv.constant0._Z11streamTriadPdPKdS1_di:
	.zero		932


//--------------------- SYMBOLS --------------------------

	.type		.nv.reservedSmem.offset0,@object
	.size		.nv.reservedSmem.offset0,0x4
